//
// Generated by NVIDIA NVVM Compiler
//
// Compiler Build ID: CL-36424714
// Cuda compilation tools, release 13.0, V13.0.88
// Based on NVVM 20.0.0
//

.version 9.0
.target sm_100
.address_size 64

	// .globl	_Z12hello_kernelPci

.visible .entry _Z12hello_kernelPci(
	.param .u64 .ptr .align 1 _Z12hello_kernelPci_param_0,
	.param .u32 _Z12hello_kernelPci_param_1
)
{
	.local .align 4 .b8 	__local_depot0[12];
	.reg .b64 	%SP;
	.reg .b64 	%SPL;
	.reg .pred 	%p<2>;
	.reg .b16 	%rs<2>;
	.reg .b32 	%r<9>;
	.reg .b64 	%rd<8>;

	mov.u64 	%SPL, __local_depot0;
	ld.param.u64 	%rd2, [_Z12hello_kernelPci_param_0];
	ld.param.u32 	%r2, [_Z12hello_kernelPci_param_1];
	add.u64 	%rd1, %SPL, 0;
	mov.b32 	%r3, 1819043144;
	st.local.u32 	[%rd1], %r3;
	mov.b32 	%r4, 1430462575;
	st.local.u32 	[%rd1+4], %r4;
	mov.b32 	%r5, 2179396;
	st.local.u32 	[%rd1+8], %r5;
	mov.u32 	%r6, %ctaid.x;
	mov.u32 	%r7, %ntid.x;
	mov.u32 	%r8, %tid.x;
	mad.lo.s32 	%r1, %r6, %r7, %r8;
	setp.ge.s32 	%p1, %r1, %r2;
	@%p1 bra 	$L__BB0_2;
	cvta.to.global.u64 	%rd4, %rd2;
	cvt.s64.s32 	%rd5, %r1;
	add.s64 	%rd6, %rd1, %rd5;
	ld.local.u8 	%rs1, [%rd6];
	add.s64 	%rd7, %rd4, %rd5;
	st.global.u8 	[%rd7], %rs1;
$L__BB0_2:
	ret;

}


// ===== COMPILED SASS (sm_100) =====

	.target	sm_100

	.elftype	@"ET_EXEC"


//--------------------- .note.nv.tkinfo           --------------------------
	.section	.note.nv.tkinfo,"",@"SHT_NOTE"
	.sectionflags	@"SHF_NOTE_NV_TKINFO"
	.tkinfo
        /*0018*/ 	.word	0x00000002
        /*0030*/ 	.string	""
        /*0030*/ 	.string	"ptxas"
        /*0030*/ 	.string	"Cuda compilation tools, release 13.0, V13.0.88"
        /*0030*/ 	.string	"Build cuda_13.0.r13.0/compiler.36424714_0"
        /*0030*/ 	.string	"-arch sm_100 -m 64 "



//--------------------- .note.nv.cuinfo           --------------------------
	.section	.note.nv.cuinfo,"",@"SHT_NOTE"
	.sectionflags	@"SHF_NOTE_NV_CUINFO"
        /*0018*/ 	.short	0x0002
        /*001a*/ 	.short	0x0064
        /*001c*/ 	.short	0x0082
	.zero		2


//--------------------- .nv.info                  --------------------------
	.section	.nv.info,"",@"SHT_CUDA_INFO"
	.align	4


	//----- nvinfo : EIATTR_REGCOUNT
	.align		4
        /*0000*/ 	.byte	0x04, 0x2f
        /*0002*/ 	.short	(.L_1 - .L_0)
	.align		4
.L_0:
        /*0004*/ 	.word	index@(_Z12hello_kernelPci)
        /*0008*/ 	.word	0x00000008


	//----- nvinfo : EIATTR_FRAME_SIZE
	.align		4
.L_1:
        /*000c*/ 	.byte	0x04, 0x11
        /*000e*/ 	.short	(.L_3 - .L_2)
	.align		4
.L_2:
        /*0010*/ 	.word	index@(_Z12hello_kernelPci)
        /*0014*/ 	.word	0x00000010


	//----- nvinfo : EIATTR_MIN_STACK_SIZE
	.align		4
.L_3:
        /*0018*/ 	.byte	0x04, 0x12
        /*001a*/ 	.short	(.L_5 - .L_4)
	.align		4
.L_4:
        /*001c*/ 	.word	index@(_Z12hello_kernelPci)
        /*0020*/ 	.word	0x00000010
.L_5:


//--------------------- .nv.compat                --------------------------
	.section	.nv.compat,"",@"SHT_CUDA_COMPAT_INFO"
	.align	4
        /*0000*/ 	.byte	0x02, 0x09, 0x00, 0x00, 0x02, 0x02, 0x01, 0x00, 0x02, 0x05, 0x05, 0x00, 0x03, 0x07, 0x01, 0x01
        /*0010*/ 	.byte	0x02, 0x03, 0x00, 0x00, 0x02, 0x06, 0x01, 0x00, 0x04, 0x0b, 0x08, 0x00, 0x09, 0x00, 0x00, 0x00
        /*0020*/ 	.byte	0x00, 0x00, 0x00, 0x00


//--------------------- .nv.info._Z12hello_kernelPci --------------------------
	.section	.nv.info._Z12hello_kernelPci,"",@"SHT_CUDA_INFO"
	.sectionflags	@""
	.align	4


	//----- nvinfo : EIATTR_CUDA_API_VERSION
	.align		4
        /*0000*/ 	.byte	0x04, 0x37
        /*0002*/ 	.short	(.L_7 - .L_6)
.L_6:
        /*0004*/ 	.word	0x00000082


	//----- nvinfo : EIATTR_KPARAM_INFO
	.align		4
.L_7:
        /*0008*/ 	.byte	0x04, 0x17
        /*000a*/ 	.short	(.L_9 - .L_8)
.L_8:
        /*000c*/ 	.word	0x00000000
        /*0010*/ 	.short	0x0001
        /*0012*/ 	.short	0x0008
        /*0014*/ 	.byte	0x00, 0xf0, 0x11, 0x00


	//----- nvinfo : EIATTR_KPARAM_INFO
	.align		4
.L_9:
        /*0018*/ 	.byte	0x04, 0x17
        /*001a*/ 	.short	(.L_11 - .L_10)
.L_10:
        /*001c*/ 	.word	0x00000000
        /*0020*/ 	.short	0x0000
        /*0022*/ 	.short	0x0000
        /*0024*/ 	.byte	0x00, 0xf5, 0x21, 0x00


	//----- nvinfo : EIATTR_SPARSE_MMA_MASK
	.align		4
.L_11:
        /*0028*/ 	.byte	0x03, 0x50
        /*002a*/ 	.short	0x0000


	//----- nvinfo : EIATTR_MAXREG_COUNT
	.align		4
        /*002c*/ 	.byte	0x03, 0x1b
        /*002e*/ 	.short	0x00ff


	//----- nvinfo : EIATTR_MERCURY_ISA_VERSION
	.align		4
        /*0030*/ 	.byte	0x03, 0x5f
        /*0032*/ 	.short	0x0101


	//----- nvinfo : EIATTR_VRC_CTA_INIT_COUNT
	.align		4
        /*0034*/ 	.byte	0x02, 0x4a
	.zero		1
	.zero		1


	//----- nvinfo : EIATTR_EXIT_INSTR_OFFSETS
	.align		4
        /*0038*/ 	.byte	0x04, 0x1c
        /*003a*/ 	.short	(.L_13 - .L_12)


	//   ....[0]....
.L_12:
        /*003c*/ 	.word	0x000000d0


	//   ....[1]....
        /*0040*/ 	.word	0x00000150


	//----- nvinfo : EIATTR_CBANK_PARAM_SIZE
	.align		4
.L_13:
        /*0044*/ 	.byte	0x03, 0x19
        /*0046*/ 	.short	0x000c


	//----- nvinfo : EIATTR_PARAM_CBANK
	.align		4
        /*0048*/ 	.byte	0x04, 0x0a
        /*004a*/ 	.short	(.L_15 - .L_14)
	.align		4
.L_14:
        /*004c*/ 	.word	index@(.nv.constant0._Z12hello_kernelPci)
        /*0050*/ 	.short	0x0380
        /*0052*/ 	.short	0x000c


	//----- nvinfo : EIATTR_SW_WAR
	.align		4
.L_15:
        /*0054*/ 	.byte	0x04, 0x36
        /*0056*/ 	.short	(.L_17 - .L_16)
.L_16:
        /*0058*/ 	.word	0x00000008
.L_17:


//--------------------- .nv.callgraph             --------------------------
	.section	.nv.callgraph,"",@"SHT_CUDA_CALLGRAPH"
	.align	4
	.sectionentsize	8
	.align		4
        /*0000*/ 	.word	0x00000000
	.align		4
        /*0004*/ 	.word	0xffffffff
	.align		4
        /*0008*/ 	.word	0x00000000
	.align		4
        /*000c*/ 	.word	0xfffffffe
	.align		4
        /*0010*/ 	.word	0x00000000
	.align		4
        /*0014*/ 	.word	0xfffffffd
	.align		4
        /*0018*/ 	.word	0x00000000
	.align		4
        /*001c*/ 	.word	0xfffffffc


//--------------------- .text._Z12hello_kernelPci --------------------------
	.section	.text._Z12hello_kernelPci,"ax",@progbits
	.align	128
        .global         _Z12hello_kernelPci
        .type           _Z12hello_kernelPci,@function
        .size           _Z12hello_kernelPci,(.L_x_1 - _Z12hello_kernelPci)
        .other          _Z12hello_kernelPci,@"STO_CUDA_ENTRY STV_DEFAULT"
_Z12hello_kernelPci:
.text._Z12hello_kernelPci:
[----:B------:R-:W0:Y:S01]  /*0000*/  LDC R1, c[0x0][0x37c] ;  /* 0x0000df00ff017b82 */ /* 0x000e220000000800 */
[----:B------:R-:W1:Y:S07]  /*0010*/  S2R R3, SR_TID.X ;  /* 0x0000000000037919 */ /* 0x000e6e0000002100 */
[----:B------:R-:W1:Y:S01]  /*0020*/  S2UR UR4, SR_CTAID.X ;  /* 0x00000000000479c3 */ /* 0x000e620000002500 */
[----:B------:R-:W2:Y:S01]  /*0030*/  LDCU UR5, c[0x0][0x388] ;  /* 0x00007100ff0577ac */ /* 0x000ea20008000800 */
[----:B------:R-:W-:-:S02]  /*0040*/  HFMA2 R2, -RZ, RZ, 4528, 1352 ;  /* 0x6c6c6548ff027431 */ /* 0x000fc400000001ff */
[----:B0-----:R-:W-:Y:S01]  /*0050*/  VIADD R1, R1, 0xfffffff0 ;  /* 0xfffffff001017836 */ /* 0x001fe20000000000 */
[----:B------:R-:W-:-:S03]  /*0060*/  MOV R4, 0x214144 ;  /* 0x0021414400047802 */ /* 0x000fc60000000f00 */
[----:B------:R-:W1:Y:S02]  /*0070*/  LDC R0, c[0x0][0x360] ;  /* 0x0000d800ff007b82 */ /* 0x000e640000000800 */
[----:B------:R0:W-:Y:S01]  /*0080*/  STL [R1+0x8], R4 ;  /* 0x0000080401007387 */ /* 0x0001e20000100800 */
[----:B-1----:R-:W-:Y:S02]  /*0090*/  IMAD R0, R0, UR4, R3 ;  /* 0x0000000400007c24 */ /* 0x002fe4000f8e0203 */
[----:B------:R-:W-:-:S03]  /*00a0*/  IMAD.MOV.U32 R3, RZ, RZ, 0x5543206f ;  /* 0x5543206fff037424 */ /* 0x000fc600078e00ff */
[----:B--2---:R-:W-:Y:S02]  /*00b0*/  ISETP.GE.AND P0, PT, R0, UR5, PT ;  /* 0x0000000500007c0c */ /* 0x004fe4000bf06270 */
[----:B------:R0:W-:Y:S11]  /*00c0*/  STL.64 [R1], R2 ;  /* 0x0000000201007387 */ /* 0x0001f60000100a00 */
[----:B------:R-:W-:Y:S05]  /*00d0*/  @P0 EXIT ;  /* 0x000000000000094d */ /* 0x000fea0003800000 */
[----:B------:R-:W-:Y:S01]  /*00e0*/  IMAD.IADD R5, R1, 0x1, R0 ;  /* 0x0000000101057824 */ /* 0x000fe200078e0200 */
[----:B------:R-:W0:Y:S05]  /*00f0*/  LDCU.64 UR6, c[0x0][0x380] ;  /* 0x00007000ff0677ac */ /* 0x000e2a0008000a00 */
[----:B------:R-:W2:Y:S01]  /*0100*/  LDL.U8 R5, [R5] ;  /* 0x0000000005057983 */ /* 0x000ea20000100000 */
[----:B------:R-:W2:Y:S01]  /*0110*/  LDCU.64 UR4, c[0x0][0x358] ;  /* 0x00006b00ff0477ac */ /* 0x000ea20008000a00 */
[----:B0-----:R-:W-:-:S04]  /*0120*/  IADD3 R2, P0, PT, R0, UR6, RZ ;  /* 0x0000000600027c10 */ /* 0x001fc8000ff1e0ff */
[----:B------:R-:W-:-:S05]  /*0130*/  LEA.HI.X.SX32 R3, R0, UR7, 0x1, P0 ;  /* 0x0000000700037c11 */ /* 0x000fca00080f0eff */
[----:B--2---:R-:W-:Y:S01]  /*0140*/  STG.E.U8 desc[UR4][R2.64], R5 ;  /* 0x0000000502007986 */ /* 0x004fe2000c101104 */
[----:B------:R-:W-:Y:S05]  /*0150*/  EXIT ;  /* 0x000000000000794d */ /* 0x000fea0003800000 */
.L_x_0:
[----:B------:R-:W-:-:S00]  /*0160*/  BRA `(.L_x_0) ;  /* 0xfffffffc00fc7947 */ /* 0x000fc0000383ffff */
[----:B------:R-:W-:-:S00]  /*0170*/  NOP ;  /* 0x0000000000007918 */ /* 0x000fc00000000000 */
        /* <DEDUP_REMOVED lines=8> */
.L_x_1:


//--------------------- .nv.shared.reserved.0     --------------------------
	.section	.nv.shared.reserved.0,"aw",@nobits
	.weak		__nv_reservedSMEM_offset_0_alias
	.size		__nv_reservedSMEM_offset_0_alias, 0, 64
	.other		__nv_reservedSMEM_offset_0_alias,@"STO_CUDA_RESERVED_SHARED STV_DEFAULT"
__nv_reservedSMEM_offset_0_alias:
	.zero		0
	.zero		64


//--------------------- .nv.constant0._Z12hello_kernelPci --------------------------
	.section	.nv.constant0._Z12hello_kernelPci,"a",@progbits
	.sectionflags	@""
	.align	4
.nv.constant0._Z12hello_kernelPci:
	.zero		908


//--------------------- SYMBOLS --------------------------

	.type		.nv.reservedSmem.offset0,@object
	.size		.nv.reservedSmem.offset0,0x4
